	.headerflags	@"EF_CUDA_TEXMODE_UNIFIED EF_CUDA_64BIT_ADDRESS EF_CUDA_SM86 EF_CUDA_VIRTUAL_SM(EF_CUDA_SM86)"
	.elftype	@"ET_EXEC"


//--------------------- .nv.info                  --------------------------
	.section	.nv.info,"",@"SHT_CUDA_INFO"
	.align	4


	//----- nvinfo : EIATTR_REGCOUNT
	.align		4
        /*0000*/ 	.byte	0x04, 0x2f
        /*0002*/ 	.short	(.L_1 - .L_0)
	.align		4
.L_0:
        /*0004*/ 	.word	index@(triton_mm)
        /*0008*/ 	.word	0x00000048


	//----- nvinfo : EIATTR_MIN_STACK_SIZE
	.align		4
.L_1:
        /*000c*/ 	.byte	0x04, 0x12
        /*000e*/ 	.short	(.L_3 - .L_2)
	.align		4
.L_2:
        /*0010*/ 	.word	index@(triton_mm)
        /*0014*/ 	.word	0x00000000


	//----- nvinfo : EIATTR_FRAME_SIZE
	.align		4
.L_3:
        /*0018*/ 	.byte	0x04, 0x11
        /*001a*/ 	.short	(.L_5 - .L_4)
	.align		4
.L_4:
        /*001c*/ 	.word	index@(triton_mm)
        /*0020*/ 	.word	0x00000000


	//----- nvinfo : EIATTR_MIN_STACK_SIZE
	.align		4
.L_5:
        /*0024*/ 	.byte	0x04, 0x12
        /*0026*/ 	.short	(.L_7 - .L_6)
	.align		4
.L_6:
        /*0028*/ 	.word	index@(triton_mm)
        /*002c*/ 	.word	0x00000000
.L_7:


//--------------------- .nv.info.triton_mm        --------------------------
	.section	.nv.info.triton_mm,"",@"SHT_CUDA_INFO"
	.sectionflags	@""
	.align	4


	//----- nvinfo : EIATTR_CUDA_API_VERSION
	.align		4
        /*0000*/ 	.byte	0x04, 0x37
        /*0002*/ 	.short	(.L_9 - .L_8)
.L_8:
        /*0004*/ 	.word	0x0000007c


	//----- nvinfo : EIATTR_SW2861232_WAR
	.align		4
.L_9:
        /*0008*/ 	.byte	0x01, 0x35
	.zero		2


	//----- nvinfo : EIATTR_PARAM_CBANK
	.align		4
        /*000c*/ 	.byte	0x04, 0x0a
        /*000e*/ 	.short	(.L_11 - .L_10)
	.align		4
.L_10:
        /*0010*/ 	.word	index@(.nv.constant0.triton_mm)
        /*0014*/ 	.short	0x0160
        /*0016*/ 	.short	0x0020


	//----- nvinfo : EIATTR_CBANK_PARAM_SIZE
	.align		4
.L_11:
        /*0018*/ 	.byte	0x03, 0x19
        /*001a*/ 	.short	0x0020


	//----- nvinfo : EIATTR_KPARAM_INFO
	.align		4
        /*001c*/ 	.byte	0x04, 0x17
        /*001e*/ 	.short	(.L_13 - .L_12)
.L_12:
        /*0020*/ 	.word	0x00000000
        /*0024*/ 	.short	0x0003
        /*0026*/ 	.short	0x0018
        /*0028*/ 	.byte	0x00, 0xf4, 0x21, 0x00


	//----- nvinfo : EIATTR_KPARAM_INFO
	.align		4
.L_13:
        /*002c*/ 	.byte	0x04, 0x17
        /*002e*/ 	.short	(.L_15 - .L_14)
.L_14:
        /*0030*/ 	.word	0x00000000
        /*0034*/ 	.short	0x0002
        /*0036*/ 	.short	0x0010
        /*0038*/ 	.byte	0x00, 0xf4, 0x21, 0x00


	//----- nvinfo : EIATTR_KPARAM_INFO
	.align		4
.L_15:
        /*003c*/ 	.byte	0x04, 0x17
        /*003e*/ 	.short	(.L_17 - .L_16)
.L_16:
        /*0040*/ 	.word	0x00000000
        /*0044*/ 	.short	0x0001
        /*0046*/ 	.short	0x0008
        /*0048*/ 	.byte	0x00, 0xf4, 0x21, 0x00


	//----- nvinfo : EIATTR_KPARAM_INFO
	.align		4
.L_17:
        /*004c*/ 	.byte	0x04, 0x17
        /*004e*/ 	.short	(.L_19 - .L_18)
.L_18:
        /*0050*/ 	.word	0x00000000
        /*0054*/ 	.short	0x0000
        /*0056*/ 	.short	0x0000
        /*0058*/ 	.byte	0x00, 0xf4, 0x21, 0x00


	//----- nvinfo : EIATTR_MAXREG_COUNT
	.align		4
.L_19:
        /*005c*/ 	.byte	0x03, 0x1b
        /*005e*/ 	.short	0x00ff


	//----- nvinfo : EIATTR_EXIT_INSTR_OFFSETS
	.align		4
        /*0060*/ 	.byte	0x04, 0x1c
        /*0062*/ 	.short	(.L_21 - .L_20)


	//   ....[0]....
.L_20:
        /*0064*/ 	.word	0x00002430


	//   ....[1]....
        /*0068*/ 	.word	0x00002490


	//----- nvinfo : EIATTR_REQNTID
	.align		4
.L_21:
        /*006c*/ 	.byte	0x04, 0x10
        /*006e*/ 	.short	(.L_23 - .L_22)
.L_22:
        /*0070*/ 	.word	0x00000080
        /*0074*/ 	.word	0x00000001
        /*0078*/ 	.word	0x00000001
.L_23:


//--------------------- .nv.callgraph             --------------------------
	.section	.nv.callgraph,"",@"SHT_CUDA_CALLGRAPH"
	.align	4
	.sectionentsize	8
	.align		4
        /*0000*/ 	.word	0x00000000
	.align		4
        /*0004*/ 	.word	0xffffffff
	.align		4
        /*0008*/ 	.word	0x00000000
	.align		4
        /*000c*/ 	.word	0xfffffffe
	.align		4
        /*0010*/ 	.word	0x00000000
	.align		4
        /*0014*/ 	.word	0xfffffffd
	.align		4
        /*0018*/ 	.word	0x00000000
	.align		4
        /*001c*/ 	.word	0xfffffffc


//--------------------- .nv.rel.action            --------------------------
	.section	.nv.rel.action,"",@"SHT_CUDA_RELOCINFO"
	.align	8
	.sectionentsize	8
        /*0000*/ 	.byte	0x73, 0x00, 0x00, 0x00, 0x00, 0x00, 0x00, 0x00, 0x00, 0x00, 0x00, 0x11, 0x25, 0x00, 0x05, 0x36


//--------------------- .nv.constant0.triton_mm   --------------------------
	.section	.nv.constant0.triton_mm,"a",@progbits
	.sectionflags	@""
	.align	4
.nv.constant0.triton_mm:
	.zero		384


//--------------------- .text.triton_mm           --------------------------
	.section	.text.triton_mm,"ax",@progbits
	.sectionflags	@"SHF_BARRIERS=1"
	.sectioninfo	@"SHI_REGISTERS=72"
	.align	128
        .global         triton_mm
        .type           triton_mm,@function
        .size           triton_mm,(.L_x_1 - triton_mm)
        .other          triton_mm,@"STO_CUDA_ENTRY STV_DEFAULT"
triton_mm:
.text.triton_mm:
[----:B------:R-:W-:Y:S02]  /*0000*/  IMAD.MOV.U32 R1, RZ, RZ, c[0x0][0x28] ;  /* 0x00000a00ff017624 */ /* 0x000fe400078e00ff */
[----:B------:R-:W1:Y:S01]  /*0010*/  S2R R9, SR_CTAID.X ;  /* 0x0000000000097919 */ /* 0x000e620000002500 */
[----:B------:R-:W-:Y:S01]  /*0020*/  IMAD.MOV.U32 R5, RZ, RZ, -0x8 ;  /* 0xfffffff8ff057424 */ /* 0x000fe200078e00ff */
[----:B------:R-:W-:Y:S01]  /*0030*/  ULDC.64 UR4, c[0x0][0x118] ;  /* 0x0000460000047ab9 */ /* 0x000fe20000000a00 */
[----:B------:R-:W-:Y:S01]  /*0040*/  IMAD.MOV.U32 R68, RZ, RZ, 0x2 ;  /* 0x00000002ff447424 */ /* 0x000fe200078e00ff */
[----:B------:R-:W2:Y:S01]  /*0050*/  S2R R64, SR_TID.X ;  /* 0x0000000000407919 */ /* 0x000ea20000002100 */
[C---:B-1----:R-:W-:Y:S01]  /*0060*/  IMAD.HI R0, R9.reuse, 0x2aaaaaab, RZ ;  /* 0x2aaaaaab09007827 */ /* 0x042fe200078e02ff */
[----:B------:R-:W-:-:S03]  /*0070*/  ISETP.GE.AND P3, PT, R9, RZ, PT ;  /* 0x000000ff0900720c */ /* 0x000fc60003f66270 */
[----:B--2---:R-:W-:Y:S01]  /*0080*/  IMAD.SHL.U32 R63, R64, 0x8, RZ ;  /* 0x00000008403f7824 */ /* 0x004fe200078e00ff */
[----:B------:R-:W-:Y:S02]  /*0090*/  SHF.R.U32.HI R3, RZ, 0x1f, R0 ;  /* 0x0000001fff037819 */ /* 0x000fe40000011600 */
[--C-:B------:R-:W-:Y:S02]  /*00a0*/  SHF.R.U32.HI R13, RZ, 0x1, R64.reuse ;  /* 0x00000001ff0d7819 */ /* 0x100fe40000011640 */
[----:B------:R-:W-:Y:S02]  /*00b0*/  LEA.HI.SX32 R0, R0, R3, 0x19 ;  /* 0x0000000300007211 */ /* 0x000fe400078fcaff */
[----:B------:R-:W-:Y:S02]  /*00c0*/  LOP3.LUT R69, R64, 0x40, RZ, 0xc0, !PT ;  /* 0x0000004040457812 */ /* 0x000fe400078ec0ff */
[----:B------:R-:W-:Y:S01]  /*00d0*/  SHF.R.U32.HI R24, RZ, 0x2, R64 ;  /* 0x00000002ff187819 */ /* 0x000fe20000011640 */
[C---:B------:R-:W-:Y:S01]  /*00e0*/  IMAD R2, R0.reuse, R5, 0x3 ;  /* 0x0000000300027424 */ /* 0x040fe200078e0205 */
[----:B------:R-:W-:Y:S01]  /*00f0*/  SHF.R.U32.HI R66, RZ, 0x2, R69 ;  /* 0x00000002ff427819 */ /* 0x000fe20000011645 */
[----:B------:R-:W-:Y:S01]  /*0100*/  IMAD R7, R0, -0x300, R9 ;  /* 0xfffffd0000077824 */ /* 0x000fe200078e0209 */
[----:B------:R-:W-:-:S02]  /*0110*/  LOP3.LUT R67, R24, 0x8, RZ, 0xc0, !PT ;  /* 0x0000000818437812 */ /* 0x000fc400078ec0ff */
[----:B------:R-:W-:Y:S02]  /*0120*/  IMNMX R4, R2, 0x8, PT ;  /* 0x0000000802047817 */ /* 0x000fe40003800200 */
[----:B------:R-:W-:Y:S02]  /*0130*/  IABS R8, R7 ;  /* 0x0000000700087213 */ /* 0x000fe40000000000 */
[-C--:B------:R-:W-:Y:S02]  /*0140*/  IABS R6, R4.reuse ;  /* 0x0000000400067213 */ /* 0x080fe40000000000 */
[-C--:B------:R-:W-:Y:S02]  /*0150*/  IABS R10, R4.reuse ;  /* 0x00000004000a7213 */ /* 0x080fe40000000000 */
[----:B------:R-:W1:Y:S01]  /*0160*/  I2F.RP R5, R6 ;  /* 0x0000000600057306 */ /* 0x000e620000209400 */
[----:B------:R-:W-:Y:S02]  /*0170*/  LOP3.LUT R7, R7, R4, RZ, 0x3c, !PT ;  /* 0x0000000407077212 */ /* 0x000fe400078e3cff */
[----:B------:R-:W-:-:S02]  /*0180*/  LOP3.LUT R22, R64, 0x10, RZ, 0xc0, !PT ;  /* 0x0000001040167812 */ /* 0x000fc400078ec0ff */
[C---:B------:R-:W-:Y:S02]  /*0190*/  LOP3.LUT R39, R63.reuse, 0x38, RZ, 0xc0, !PT ;  /* 0x000000383f277812 */ /* 0x040fe400078ec0ff */
[----:B------:R-:W-:Y:S02]  /*01a0*/  SHF.R.U32.HI R38, RZ, 0x1, R22 ;  /* 0x00000001ff267819 */ /* 0x000fe40000011616 */
[C---:B------:R-:W-:Y:S02]  /*01b0*/  LOP3.LUT R42, R63.reuse, 0x8, RZ, 0xc0, !PT ;  /* 0x000000083f2a7812 */ /* 0x040fe400078ec0ff */
[C---:B------:R-:W-:Y:S02]  /*01c0*/  LOP3.LUT R65, R63.reuse, 0x20, RZ, 0xc0, !PT ;  /* 0x000000203f417812 */ /* 0x040fe400078ec0ff */
[----:B------:R-:W-:Y:S02]  /*01d0*/  LOP3.LUT R37, R63, 0x18, RZ, 0xc0, !PT ;  /* 0x000000183f257812 */ /* 0x000fe400078ec0ff */
[----:B------:R-:W-:Y:S01]  /*01e0*/  LOP3.LUT R36, R65, 0x18, R64, 0xf8, !PT ;  /* 0x0000001841247812 */ /* 0x000fe200078ef840 */
[----:B-1----:R-:W1:Y:S01]  /*01f0*/  MUFU.RCP R5, R5 ;  /* 0x0000000500057308 */ /* 0x002e620000001000 */
[----:B------:R-:W-:-:S02]  /*0200*/  LOP3.LUT R41, R38, 0x30, R63, 0xf8, !PT ;  /* 0x0000003026297812 */ /* 0x000fc400078ef83f */
[----:B-1----:R-:W-:-:S05]  /*0210*/  IADD3 R2, R5, 0xffffffe, RZ ;  /* 0x0ffffffe05027810 */ /* 0x002fca0007ffe0ff */
[----:B------:R1:W2:Y:S02]  /*0220*/  F2I.FTZ.U32.TRUNC.NTZ R3, R2 ;  /* 0x0000000200037305 */ /* 0x0002a4000021f000 */
[----:B-1----:R-:W-:Y:S02]  /*0230*/  IMAD.MOV.U32 R2, RZ, RZ, RZ ;  /* 0x000000ffff027224 */ /* 0x002fe400078e00ff */
[----:B--2---:R-:W-:-:S04]  /*0240*/  IMAD.MOV R11, RZ, RZ, -R3 ;  /* 0x000000ffff0b7224 */ /* 0x004fc800078e0a03 */
[----:B------:R-:W-:-:S04]  /*0250*/  IMAD R11, R11, R6, RZ ;  /* 0x000000060b0b7224 */ /* 0x000fc800078e02ff */
[----:B------:R-:W-:-:S04]  /*0260*/  IMAD.HI.U32 R3, R3, R11, R2 ;  /* 0x0000000b03037227 */ /* 0x000fc800078e0002 */
[----:B------:R-:W-:Y:S01]  /*0270*/  IMAD.MOV R11, RZ, RZ, -R10 ;  /* 0x000000ffff0b7224 */ /* 0x000fe200078e0a0a */
[----:B------:R-:W-:Y:S01]  /*0280*/  IABS R10, R9 ;  /* 0x00000009000a7213 */ /* 0x000fe20000000000 */
[----:B------:R-:W-:-:S04]  /*0290*/  IMAD.HI.U32 R2, R3, R8, RZ ;  /* 0x0000000803027227 */ /* 0x000fc800078e00ff */
[----:B------:R-:W-:Y:S02]  /*02a0*/  IMAD R5, R2, R11, R8 ;  /* 0x0000000b02057224 */ /* 0x000fe400078e0208 */
[----:B------:R-:W-:-:S03]  /*02b0*/  IMAD.MOV.U32 R8, RZ, RZ, R10 ;  /* 0x000000ffff087224 */ /* 0x000fc600078e000a */
[----:B------:R-:W-:Y:S01]  /*02c0*/  ISETP.GT.U32.AND P1, PT, R6, R5, PT ;  /* 0x000000050600720c */ /* 0x000fe20003f24070 */
[----:B------:R-:W-:-:S04]  /*02d0*/  IMAD.HI.U32 R3, R3, R8, RZ ;  /* 0x0000000803037227 */ /* 0x000fc800078e00ff */
[----:B------:R-:W-:Y:S01]  /*02e0*/  IMAD R3, R3, R11, R8 ;  /* 0x0000000b03037224 */ /* 0x000fe200078e0208 */
[----:B------:R-:W-:-:S04]  /*02f0*/  LOP3.LUT R8, R63, 0x78, RZ, 0xc0, !PT ;  /* 0x000000783f087812 */ /* 0x000fc800078ec0ff */
[----:B------:R-:W-:Y:S02]  /*0300*/  ISETP.GT.U32.AND P0, PT, R6, R3, PT ;  /* 0x000000030600720c */ /* 0x000fe40003f04070 */
[----:B------:R-:W-:Y:S01]  /*0310*/  LOP3.LUT R13, R8, 0x38, R13, 0x78, !PT ;  /* 0x00000038080d7812 */ /* 0x000fe200078e780d */
[----:B------:R-:W-:Y:S01]  /*0320*/  @!P1 IMAD.IADD R5, R5, 0x1, -R6 ;  /* 0x0000000105059824 */ /* 0x000fe200078e0a06 */
[----:B------:R-:W-:-:S04]  /*0330*/  @!P1 IADD3 R2, R2, 0x1, RZ ;  /* 0x0000000102029810 */ /* 0x000fc80007ffe0ff */
[----:B------:R-:W-:Y:S02]  /*0340*/  ISETP.GE.U32.AND P2, PT, R5, R6, PT ;  /* 0x000000060500720c */ /* 0x000fe40003f46070 */
[----:B------:R-:W-:-:S03]  /*0350*/  SHF.R.U32.HI R5, RZ, 0x4, R64 ;  /* 0x00000004ff057819 */ /* 0x000fc60000011640 */
[----:B------:R-:W-:Y:S01]  /*0360*/  @!P0 IMAD.IADD R3, R3, 0x1, -R6 ;  /* 0x0000000103038824 */ /* 0x000fe200078e0a06 */
[----:B------:R-:W-:-:S04]  /*0370*/  ISETP.GE.AND P0, PT, R7, RZ, PT ;  /* 0x000000ff0700720c */ /* 0x000fc80003f06270 */
[----:B------:R-:W-:-:S03]  /*0380*/  ISETP.GT.U32.AND P1, PT, R6, R3, PT ;  /* 0x000000030600720c */ /* 0x000fc60003f24070 */
[----:B------:R-:W-:Y:S02]  /*0390*/  @P2 IADD3 R2, R2, 0x1, RZ ;  /* 0x0000000102022810 */ /* 0x000fe40007ffe0ff */
[----:B------:R-:W-:Y:S02]  /*03a0*/  ISETP.NE.AND P2, PT, R4, RZ, PT ;  /* 0x000000ff0400720c */ /* 0x000fe40003f45270 */
[----:B------:R-:W-:Y:S02]  /*03b0*/  LOP3.LUT R4, RZ, R4, RZ, 0x33, !PT ;  /* 0x00000004ff047212 */ /* 0x000fe400078e33ff */
[----:B------:R-:W-:-:S04]  /*03c0*/  @!P0 IMAD.MOV R2, RZ, RZ, -R2 ;  /* 0x000000ffff028224 */ /* 0x000fc800078e0a02 */
[----:B------:R-:W-:Y:S01]  /*03d0*/  @!P1 IMAD.IADD R3, R3, 0x1, -R6 ;  /* 0x0000000103039824 */ /* 0x000fe200078e0a06 */
[----:B------:R-:W-:Y:S02]  /*03e0*/  SEL R61, R4, R2, !P2 ;  /* 0x00000002043d7207 */ /* 0x000fe40005000000 */
[----:B------:R-:W-:Y:S01]  /*03f0*/  SGXT.U32 R2, R5, 0x3 ;  /* 0x000000030502781a */ /* 0x000fe20000000000 */
[----:B------:R-:W-:Y:S02]  /*0400*/  @!P3 IMAD.MOV R3, RZ, RZ, -R3 ;  /* 0x000000ffff03b224 */ /* 0x000fe400078e0a03 */
[----:B------:R-:W-:Y:S02]  /*0410*/  IMAD.SHL.U32 R61, R61, 0x20, RZ ;  /* 0x000000203d3d7824 */ /* 0x000fe400078e00ff */
[----:B------:R-:W-:Y:S01]  /*0420*/  IMAD R21, R2, 0x80, R13 ;  /* 0x0000008002157824 */ /* 0x000fe200078e020d */
[----:B------:R-:W-:Y:S02]  /*0430*/  SEL R3, R4, R3, !P2 ;  /* 0x0000000304037207 */ /* 0x000fe40005000000 */
[----:B------:R-:W-:-:S02]  /*0440*/  LOP3.LUT R6, R61, 0x8, R2, 0xfe, !PT ;  /* 0x000000083d067812 */ /* 0x000fc400078efe02 */
[C-C-:B------:R-:W-:Y:S01]  /*0450*/  LOP3.LUT R7, R61.reuse, 0x10, R2.reuse, 0xfe, !PT ;  /* 0x000000103d077812 */ /* 0x140fe200078efe02 */
[----:B------:R-:W-:Y:S01]  /*0460*/  IMAD R62, R0, 0x8, R3 ;  /* 0x00000008003e7824 */ /* 0x000fe200078e0203 */
[C---:B------:R-:W-:Y:S01]  /*0470*/  LOP3.LUT R5, R61.reuse, R2, RZ, 0xfc, !PT ;  /* 0x000000023d057212 */ /* 0x040fe200078efcff */
[----:B------:R-:W-:Y:S01]  /*0480*/  IMAD.HI R10, R6, 0x2aaaaaab, RZ ;  /* 0x2aaaaaab060a7827 */ /* 0x000fe200078e02ff */
[C---:B------:R-:W-:Y:S02]  /*0490*/  LOP3.LUT R8, R61.reuse, 0x18, R2, 0xfe, !PT ;  /* 0x000000183d087812 */ /* 0x040fe400078efe02 */
[----:B------:R-:W-:Y:S01]  /*04a0*/  LOP3.LUT R61, R61, 0x18, R63, 0xf8, !PT ;  /* 0x000000183d3d7812 */ /* 0x000fe200078ef83f */
[----:B------:R-:W-:Y:S01]  /*04b0*/  IMAD.HI R11, R7, 0x2aaaaaab, RZ ;  /* 0x2aaaaaab070b7827 */ /* 0x000fe200078e02ff */
[----:B------:R-:W-:-:S03]  /*04c0*/  SHF.R.U32.HI R3, RZ, 0x1f, R10 ;  /* 0x0000001fff037819 */ /* 0x000fc6000001160a */
[----:B------:R-:W-:Y:S01]  /*04d0*/  IMAD.HI R4, R5, 0x2aaaaaab, RZ ;  /* 0x2aaaaaab05047827 */ /* 0x000fe200078e02ff */
[----:B------:R-:W-:Y:S02]  /*04e0*/  SHF.R.U32.HI R0, RZ, 0x1f, R11 ;  /* 0x0000001fff007819 */ /* 0x000fe4000001160b */
[----:B------:R-:W-:Y:S01]  /*04f0*/  LEA.HI R17, R10, R3, RZ, 0x17 ;  /* 0x000000030a117211 */ /* 0x000fe200078fb8ff */
[----:B------:R-:W-:Y:S01]  /*0500*/  IMAD.SHL.U32 R62, R62, 0x20, RZ ;  /* 0x000000203e3e7824 */ /* 0x000fe200078e00ff */
[----:B------:R-:W-:Y:S01]  /*0510*/  LEA.HI R20, R11, R0, RZ, 0x17 ;  /* 0x000000000b147211 */ /* 0x000fe200078fb8ff */
[----:B------:R-:W-:Y:S01]  /*0520*/  IMAD.HI R10, R8, 0x2aaaaaab, RZ ;  /* 0x2aaaaaab080a7827 */ /* 0x000fe200078e02ff */
[----:B------:R-:W-:Y:S02]  /*0530*/  SHF.R.U32.HI R9, RZ, 0x1f, R4 ;  /* 0x0000001fff097819 */ /* 0x000fe40000011604 */
[C---:B------:R-:W-:Y:S01]  /*0540*/  LOP3.LUT R0, R62.reuse, R2, RZ, 0xfc, !PT ;  /* 0x000000023e007212 */ /* 0x040fe200078efcff */
[----:B------:R-:W-:Y:S01]  /*0550*/  IMAD R6, R17, -0xc00, R6 ;  /* 0xfffff40011067824 */ /* 0x000fe200078e0206 */
[--C-:B------:R-:W-:Y:S01]  /*0560*/  LOP3.LUT R3, R62, 0x8, R2.reuse, 0xfe, !PT ;  /* 0x000000083e037812 */ /* 0x100fe200078efe02 */
[----:B------:R-:W-:Y:S01]  /*0570*/  IMAD R20, R20, -0xc00, R7 ;  /* 0xfffff40014147824 */ /* 0x000fe200078e0207 */
[----:B------:R-:W-:Y:S01]  /*0580*/  LEA.HI R18, R4, R9, RZ, 0x17 ;  /* 0x0000000904127211 */ /* 0x000fe200078fb8ff */
[----:B------:R-:W-:Y:S01]  /*0590*/  IMAD.HI R9, R0, 0x3531dec1, RZ ;  /* 0x3531dec100097827 */ /* 0x000fe200078e02ff */
[----:B------:R-:W-:-:S02]  /*05a0*/  LOP3.LUT R4, R62, 0x10, R2, 0xfe, !PT ;  /* 0x000000103e047812 */ /* 0x000fc400078efe02 */
[----:B------:R-:W-:Y:S01]  /*05b0*/  SHF.R.U32.HI R19, RZ, 0x1f, R10 ;  /* 0x0000001fff137819 */ /* 0x000fe2000001160a */
[----:B------:R-:W-:Y:S01]  /*05c0*/  IMAD.HI R11, R3, 0x3531dec1, RZ ;  /* 0x3531dec1030b7827 */ /* 0x000fe200078e02ff */
[----:B------:R-:W-:Y:S02]  /*05d0*/  LOP3.LUT R2, R62, 0x18, R2, 0xfe, !PT ;  /* 0x000000183e027812 */ /* 0x000fe400078efe02 */
[----:B------:R-:W-:Y:S01]  /*05e0*/  LEA.HI R19, R10, R19, RZ, 0x17 ;  /* 0x000000130a137211 */ /* 0x000fe200078fb8ff */
[----:B------:R-:W-:Y:S01]  /*05f0*/  IMAD.HI R13, R4, 0x3531dec1, RZ ;  /* 0x3531dec1040d7827 */ /* 0x000fe200078e02ff */
[----:B------:R-:W-:Y:S02]  /*0600*/  SHF.R.U32.HI R10, RZ, 0x1f, R9 ;  /* 0x0000001fff0a7819 */ /* 0x000fe40000011609 */
[----:B------:R-:W-:Y:S01]  /*0610*/  SHF.R.U32.HI R12, RZ, 0x1f, R11 ;  /* 0x0000001fff0c7819 */ /* 0x000fe2000001160b */
[----:B------:R-:W-:Y:S01]  /*0620*/  IMAD.HI R15, R2, 0x3531dec1, RZ ;  /* 0x3531dec1020f7827 */ /* 0x000fe200078e02ff */
[----:B------:R-:W-:-:S02]  /*0630*/  LEA.HI R9, R9, R10, RZ, 0x1c ;  /* 0x0000000a09097211 */ /* 0x000fc400078fe0ff */
[----:B------:R-:W-:Y:S01]  /*0640*/  LEA.HI R12, R11, R12, RZ, 0x1c ;  /* 0x0000000c0b0c7211 */ /* 0x000fe200078fe0ff */
[----:B------:R-:W-:Y:S01]  /*0650*/  IMAD R5, R18, -0xc00, R5 ;  /* 0xfffff40012057824 */ /* 0x000fe200078e0205 */
[----:B------:R-:W-:Y:S01]  /*0660*/  SHF.R.U32.HI R14, RZ, 0x1f, R13 ;  /* 0x0000001fff0e7819 */ /* 0x000fe2000001160d */
[----:B------:R-:W-:Y:S01]  /*0670*/  IMAD R9, R9, -0x4d, R0 ;  /* 0xffffffb309097824 */ /* 0x000fe200078e0200 */
[----:B------:R-:W-:Y:S01]  /*0680*/  SHF.R.U32.HI R16, RZ, 0x1f, R15 ;  /* 0x0000001fff107819 */ /* 0x000fe2000001160f */
[----:B------:R-:W-:Y:S01]  /*0690*/  IMAD R11, R12, -0x4d, R3 ;  /* 0xffffffb30c0b7824 */ /* 0x000fe200078e0203 */
[----:B------:R-:W-:Y:S01]  /*06a0*/  LEA.HI R13, R13, R14, RZ, 0x1c ;  /* 0x0000000e0d0d7211 */ /* 0x000fe200078fe0ff */
[----:B------:R-:W-:Y:S01]  /*06b0*/  IMAD R40, R9, 0x300, RZ ;  /* 0x0000030009287824 */ /* 0x000fe200078e02ff */
[----:B------:R-:W-:Y:S01]  /*06c0*/  LEA.HI R15, R15, R16, RZ, 0x1c ;  /* 0x000000100f0f7211 */ /* 0x000fe200078fe0ff */
[----:B------:R-:W-:Y:S01]  /*06d0*/  IMAD R11, R11, 0x300, RZ ;  /* 0x000003000b0b7824 */ /* 0x000fe200078e02ff */
[----:B------:R-:W-:Y:S01]  /*06e0*/  LOP3.LUT R10, R39, 0x18, R64, 0x78, !PT ;  /* 0x00000018270a7812 */ /* 0x000fe200078e7840 */
[----:B------:R-:W-:Y:S01]  /*06f0*/  IMAD R3, R13, -0x4d, R4 ;  /* 0xffffffb30d037824 */ /* 0x000fe200078e0204 */
[--C-:B------:R-:W-:Y:S01]  /*0700*/  LOP3.LUT R13, R40, 0x78, R63.reuse, 0xf8, !PT ;  /* 0x00000078280d7812 */ /* 0x100fe200078ef83f */
[----:B------:R-:W-:Y:S01]  /*0710*/  IMAD R4, R15, -0x4d, R2 ;  /* 0xffffffb30f047824 */ /* 0x000fe200078e0202 */
[----:B------:R-:W-:Y:S01]  /*0720*/  LOP3.LUT R9, R11, 0x78, R63, 0xf8, !PT ;  /* 0x000000780b097812 */ /* 0x000fe200078ef83f */
[----:B------:R-:W-:-:S02]  /*0730*/  IMAD R3, R3, 0x300, RZ ;  /* 0x0000030003037824 */ /* 0x000fc400078e02ff */
[----:B------:R-:W-:Y:S02]  /*0740*/  IMAD R5, R5, 0x300, RZ ;  /* 0x0000030005057824 */ /* 0x000fe400078e02ff */
[----:B------:R-:W-:Y:S01]  /*0750*/  IMAD R4, R4, 0x300, RZ ;  /* 0x0000030004047824 */ /* 0x000fe200078e02ff */
[--C-:B------:R-:W-:Y:S01]  /*0760*/  LOP3.LUT R17, R3, 0x78, R63.reuse, 0xf8, !PT ;  /* 0x0000007803117812 */ /* 0x100fe200078ef83f */
[----:B------:R-:W-:Y:S02]  /*0770*/  IMAD R7, R19, -0xc00, R8 ;  /* 0xfffff40013077824 */ /* 0x000fe400078e0208 */
[----:B------:R-:W-:Y:S01]  /*0780*/  IMAD.SHL.U32 R0, R21, 0x2, RZ ;  /* 0x0000000215007824 */ /* 0x000fe200078e00ff */
[----:B------:R-:W-:Y:S01]  /*0790*/  LOP3.LUT R19, R4, 0x78, R63, 0xf8, !PT ;  /* 0x0000007804137812 */ /* 0x000fe200078ef83f */
[----:B------:R-:W-:-:S04]  /*07a0*/  IMAD.WIDE R12, R13, R68, c[0x0][0x160] ;  /* 0x000058000d0c7625 */ /* 0x000fc800078e0244 */
[-C--:B------:R-:W-:Y:S01]  /*07b0*/  IMAD.WIDE R14, R9, R68.reuse, c[0x0][0x160] ;  /* 0x00005800090e7625 */ /* 0x080fe200078e0244 */
[--C-:B------:R-:W-:Y:S01]  /*07c0*/  LOP3.LUT R9, R5, 0x78, R63.reuse, 0xf8, !PT ;  /* 0x0000007805097812 */ /* 0x100fe200078ef83f */
[----:B------:R1:W-:Y:S02]  /*07d0*/  LDGSTS.E.BYPASS.128 [R0], [R12.64] ;  /* 0x000000000c007fae */ /* 0x0003e4000b901c44 */
[----:B------:R-:W-:Y:S01]  /*07e0*/  IMAD R2, R6, 0x300, RZ ;  /* 0x0000030006027824 */ /* 0x000fe200078e02ff */
[----:B------:R-:W-:Y:S01]  /*07f0*/  LOP3.LUT R6, R66, 0xf, R64, 0xf8, !PT ;  /* 0x0000000f42067812 */ /* 0x000fe200078ef840 */
[----:B------:R-:W-:Y:S01]  /*0800*/  IMAD R8, R20, 0x300, RZ ;  /* 0x0000030014087824 */ /* 0x000fe200078e02ff */
[----:B------:R2:W-:Y:S01]  /*0810*/  LDGSTS.E.BYPASS.128 [R0+0x800], [R14.64] ;  /* 0x008000000e007fae */ /* 0x0005e2000b901c44 */
[----:B------:R-:W-:Y:S01]  /*0820*/  IMAD R7, R7, 0x300, RZ ;  /* 0x0000030007077824 */ /* 0x000fe200078e02ff */
[--C-:B------:R-:W-:Y:S01]  /*0830*/  LOP3.LUT R21, R2, 0x78, R63.reuse, 0xf8, !PT ;  /* 0x0000007802157812 */ /* 0x100fe200078ef83f */
[----:B------:R-:W-:Y:S01]  /*0840*/  IMAD.WIDE R16, R17, R68, c[0x0][0x160] ;  /* 0x0000580011107625 */ /* 0x000fe200078e0244 */
[----:B------:R-:W-:-:S03]  /*0850*/  LOP3.LUT R23, R8, 0x78, R63, 0xf8, !PT ;  /* 0x0000007808177812 */ /* 0x000fc600078ef83f */
[-C--:B-1----:R-:W-:Y:S01]  /*0860*/  IMAD.WIDE R12, R9, R68.reuse, c[0x0][0x168] ;  /* 0x00005a00090c7625 */ /* 0x082fe200078e0244 */
[----:B------:R-:W-:Y:S01]  /*0870*/  LOP3.LUT R9, R7, 0x78, R63, 0xf8, !PT ;  /* 0x0000007807097812 */ /* 0x000fe200078ef83f */
[----:B------:R1:W-:Y:S02]  /*0880*/  LDGSTS.E.BYPASS.128 [R0+0x1000], [R16.64] ;  /* 0x0100000010007fae */ /* 0x0003e4000b901c44 */
[----:B------:R-:W-:-:S04]  /*0890*/  IMAD.WIDE R18, R19, R68, c[0x0][0x160] ;  /* 0x0000580013127625 */ /* 0x000fc800078e0244 */
[-C--:B--2---:R-:W-:Y:S01]  /*08a0*/  IMAD.WIDE R14, R21, R68.reuse, c[0x0][0x168] ;  /* 0x00005a00150e7625 */ /* 0x084fe200078e0244 */
[----:B------:R2:W-:Y:S03]  /*08b0*/  LDGSTS.E.BYPASS.128 [R0+0x1800], [R18.64] ;  /* 0x0180000012007fae */ /* 0x0005e6000b901c44 */
[-C--:B------:R-:W-:Y:S01]  /*08c0*/  IMAD.WIDE R20, R9, R68.reuse, c[0x0][0x168] ;  /* 0x00005a0009147625 */ /* 0x080fe200078e0244 */
[----:B------:R-:W0:Y:S01]  /*08d0*/  LDGDEPBAR ;  /* 0x00000000000079af */ /* 0x000e220000000000 */
[----:B------:R-:W-:Y:S02]  /*08e0*/  LOP3.LUT R9, R67, 0x7, R64, 0xf8, !PT ;  /* 0x0000000743097812 */ /* 0x000fe400078ef840 */
[----:B-1----:R-:W-:Y:S01]  /*08f0*/  IMAD.WIDE R16, R23, R68, c[0x0][0x168] ;  /* 0x00005a0017107625 */ /* 0x002fe200078e0244 */
[----:B------:R1:W-:Y:S03]  /*0900*/  LDGSTS.E.BYPASS.128 [R0+0x2000], [R12.64] ;  /* 0x020000000c007fae */ /* 0x0003e6000b901c44 */
[----:B------:R-:W-:Y:S01]  /*0910*/  IMAD.SHL.U32 R6, R6, 0x80, RZ ;  /* 0x0000008006067824 */ /* 0x000fe200078e00ff */
[----:B------:R3:W-:Y:S01]  /*0920*/  LDGSTS.E.BYPASS.128 [R0+0x2800], [R14.64] ;  /* 0x028000000e007fae */ /* 0x0007e2000b901c44 */
[----:B------:R-:W-:-:S03]  /*0930*/  IMAD.SHL.U32 R9, R9, 0x80, RZ ;  /* 0x0000008009097824 */ /* 0x000fc600078e00ff */
[----:B------:R2:W-:Y:S01]  /*0940*/  LDGSTS.E.BYPASS.128 [R0+0x3000], [R16.64] ;  /* 0x0300000010007fae */ /* 0x0005e2000b901c44 */
[----:B------:R-:W-:Y:S01]  /*0950*/  IMAD.IADD R48, R10, 0x1, R9 ;  /* 0x000000010a307824 */ /* 0x000fe200078e0209 */
[----:B------:R-:W-:Y:S02]  /*0960*/  LOP3.LUT R45, R9, R10, RZ, 0xfc, !PT ;  /* 0x0000000a092d7212 */ /* 0x000fe400078efcff */
[----:B------:R4:W-:Y:S01]  /*0970*/  LDGSTS.E.BYPASS.128 [R0+0x3800], [R20.64] ;  /* 0x0380000014007fae */ /* 0x0009e2000b901c44 */
[----:B-1----:R-:W-:Y:S01]  /*0980*/  LOP3.LUT R13, R38, 0x38, R63, 0x78, !PT ;  /* 0x00000038260d7812 */ /* 0x002fe200078e783f */
[----:B------:R-:W-:Y:S01]  /*0990*/  IMAD.SHL.U32 R48, R48, 0x2, RZ ;  /* 0x0000000230307824 */ /* 0x000fe200078e00ff */
[----:B------:R-:W-:Y:S01]  /*09a0*/  LOP3.LUT R10, R63, 0x10, R42, 0x2e, !PT ;  /* 0x000000103f0a7812 */ /* 0x000fe200078e2e2a */
[----:B------:R-:W0:Y:S01]  /*09b0*/  LDGDEPBAR ;  /* 0x00000000000079af */ /* 0x000e220000000000 */
[----:B------:R-:W-:Y:S01]  /*09c0*/  LOP3.LUT R13, R6, R13, RZ, 0xfc, !PT ;  /* 0x0000000d060d7212 */ /* 0x000fe200078efcff */
[----:B------:R-:W-:-:S04]  /*09d0*/  IMAD.SHL.U32 R45, R45, 0x2, RZ ;  /* 0x000000022d2d7824 */ /* 0x000fc800078e00ff */
[----:B------:R-:W-:Y:S01]  /*09e0*/  IMAD.SHL.U32 R44, R13, 0x2, RZ ;  /* 0x000000020d2c7824 */ /* 0x000fe200078e00ff */
[--C-:B------:R-:W-:Y:S02]  /*09f0*/  LOP3.LUT R13, R10, 0x20, R63.reuse, 0xf8, !PT ;  /* 0x000000200a0d7812 */ /* 0x100fe400078ef83f */
[----:B------:R-:W-:Y:S02]  /*0a00*/  LOP3.LUT R10, R38, 0x20, R63, 0xf8, !PT ;  /* 0x00000020260a7812 */ /* 0x000fe400078ef83f */
[----:B------:R-:W-:-:S05]  /*0a10*/  LOP3.LUT R13, R6, R13, R38, 0xf6, !PT ;  /* 0x0000000d060d7212 */ /* 0x000fca00078ef626 */
[----:B------:R-:W-:Y:S01]  /*0a20*/  IMAD.SHL.U32 R50, R13, 0x2, RZ ;  /* 0x000000020d327824 */ /* 0x000fe200078e00ff */
[----:B------:R-:W-:-:S04]  /*0a30*/  DEPBAR.LE SB0, 0x0 ;  /* 0x000080000000791a */ /* 0x000fc80000000000 */
[----:B------:R-:W-:Y:S06]  /*0a40*/  BAR.SYNC.DEFER_BLOCKING 0x0 ;  /* 0x0000000000007b1d */ /* 0x000fec0000010000 */
[----:B--2---:R-:W-:Y:S04]  /*0a50*/  LDSM.16.M88.4 R16, [R44] ;  /* 0x000000002c10783b */ /* 0x004fe80000000200 */
[----:B----4-:R-:W1:Y:S04]  /*0a60*/  LDSM.16.M88.4 R20, [R45+0x2000] ;  /* 0x002000002d14783b */ /* 0x010e680000000200 */
[----:B------:R-:W2:Y:S04]  /*0a70*/  LDSM.16.M88.4 R24, [R48+0x3000] ;  /* 0x003000003018783b */ /* 0x000ea80000000200 */
[----:B---3--:R-:W3:Y:S01]  /*0a80*/  LDSM.16.M88.4 R12, [R50] ;  /* 0x00000000320c783b */ /* 0x008ee20000000200 */
[C---:B-1----:R-:W-:Y:S07]  /*0a90*/  HMMA.16816.F32.BF16 R28, R16.reuse, R20, RZ ;  /* 0x00000014101c723c */ /* 0x042fee00000418ff */
[----:B------:R-:W-:Y:S01]  /*0aa0*/  LOP3.LUT R21, R10, 0x20, R37, 0x1e, !PT ;  /* 0x000000200a157812 */ /* 0x000fe200078e1e25 */
[----:B--2---:R-:W-:Y:S03]  /*0ab0*/  HMMA.16816.F32.BF16 R16, R16, R24, RZ ;  /* 0x000000181010723c */ /* 0x004fe600000418ff */
[----:B------:R-:W-:-:S04]  /*0ac0*/  LOP3.LUT R21, R21, R6, RZ, 0xfc, !PT ;  /* 0x0000000615157212 */ /* 0x000fc800078efcff */
[C-C-:B------:R-:W-:Y:S01]  /*0ad0*/  LOP3.LUT R24, R36.reuse, 0x20, R37.reuse, 0x1e, !PT ;  /* 0x0000002024187812 */ /* 0x140fe200078e1e25 */
[----:B------:R-:W-:Y:S01]  /*0ae0*/  IMAD.SHL.U32 R53, R21, 0x2, RZ ;  /* 0x0000000215357824 */ /* 0x000fe200078e00ff */
[----:B------:R-:W-:Y:S02]  /*0af0*/  LOP3.LUT R36, R36, 0x60, R37, 0x1e, !PT ;  /* 0x0000006024247812 */ /* 0x000fe400078e1e25 */
[-C--:B------:R-:W-:Y:S01]  /*0b00*/  LOP3.LUT R56, R24, R9.reuse, RZ, 0xfc, !PT ;  /* 0x0000000918387212 */ /* 0x080fe200078efcff */
[C---:B------:R-:W-:Y:S01]  /*0b10*/  IMAD.IADD R58, R9.reuse, 0x1, R24 ;  /* 0x00000001093a7824 */ /* 0x040fe200078e0218 */
[----:B------:R-:W-:Y:S01]  /*0b20*/  LDSM.16.M88.4 R32, [R53] ;  /* 0x000000003520783b */ /* 0x000fe20000000200 */
[----:B------:R-:W-:Y:S01]  /*0b30*/  LOP3.LUT R60, R36, R9, RZ, 0xfc, !PT ;  /* 0x00000009243c7212 */ /* 0x000fe200078efcff */
[----:B------:R-:W-:Y:S01]  /*0b40*/  IMAD.IADD R54, R9, 0x1, R36 ;  /* 0x0000000109367824 */ /* 0x000fe200078e0224 */
[----:B---3--:R-:W-:Y:S01]  /*0b50*/  HMMA.16816.F32.BF16 R20, R12, R22, R28 ;  /* 0x000000160c14723c */ /* 0x008fe2000004181c */
[----:B------:R-:W-:-:S02]  /*0b60*/  IMAD.SHL.U32 R56, R56, 0x2, RZ ;  /* 0x0000000238387824 */ /* 0x000fc400078e00ff */
[----:B------:R-:W-:Y:S02]  /*0b70*/  IMAD.SHL.U32 R58, R58, 0x2, RZ ;  /* 0x000000023a3a7824 */ /* 0x000fe400078e00ff */
[----:B------:R-:W-:Y:S01]  /*0b80*/  IMAD.SHL.U32 R60, R60, 0x2, RZ ;  /* 0x000000023c3c7824 */ /* 0x000fe200078e00ff */
[----:B------:R-:W1:Y:S01]  /*0b90*/  LDSM.16.M88.4 R28, [R56+0x2000] ;  /* 0x00200000381c783b */ /* 0x000e620000000200 */
[----:B------:R-:W-:Y:S01]  /*0ba0*/  IMAD.SHL.U32 R54, R54, 0x2, RZ ;  /* 0x0000000236367824 */ /* 0x000fe200078e00ff */
[----:B------:R-:W-:Y:S02]  /*0bb0*/  HMMA.16816.F32.BF16 R24, R12, R26, R16 ;  /* 0x0000001a0c18723c */ /* 0x000fe40000041810 */
[----:B------:R-:W2:Y:S05]  /*0bc0*/  LDSM.16.M88.4 R12, [R58+0x3000] ;  /* 0x003000003a0c783b */ /* 0x000eaa0000000200 */
[----:B------:R-:W-:-:S02]  /*0bd0*/  LOP3.LUT R17, R41, 0x30, R42, 0x1e, !PT ;  /* 0x0000003029117812 */ /* 0x000fc400078e1e2a */
[----:B------:R-:W-:Y:S02]  /*0be0*/  LOP3.LUT R41, R41, 0x70, R42, 0x1e, !PT ;  /* 0x0000007029297812 */ /* 0x000fe400078e1e2a */
[----:B------:R-:W-:-:S05]  /*0bf0*/  LOP3.LUT R17, R17, R6, RZ, 0xfc, !PT ;  /* 0x0000000611117212 */ /* 0x000fca00078efcff */
[----:B------:R-:W-:-:S05]  /*0c00*/  IMAD.SHL.U32 R57, R17, 0x2, RZ ;  /* 0x0000000211397824 */ /* 0x000fca00078e00ff */
[----:B------:R-:W3:Y:S01]  /*0c10*/  LDSM.16.M88.4 R16, [R57] ;  /* 0x000000003910783b */ /* 0x000ee20000000200 */
[C---:B-1----:R-:W-:Y:S08]  /*0c20*/  HMMA.16816.F32.BF16 R20, R32.reuse, R28, R20 ;  /* 0x0000001c2014723c */ /* 0x042ff00000041814 */
[----:B--2---:R-:W-:Y:S07]  /*0c30*/  HMMA.16816.F32.BF16 R32, R32, R12, R24 ;  /* 0x0000000c2020723c */ /* 0x004fee0000041818 */
[----:B------:R-:W-:-:S02]  /*0c40*/  LOP3.LUT R13, R39, 0x40, RZ, 0xfc, !PT ;  /* 0x00000040270d7812 */ /* 0x000fc400078efcff */
[----:B------:R-:W-:Y:S02]  /*0c50*/  LOP3.LUT R39, R38, 0x40, R39, 0x1e, !PT ;  /* 0x0000004026277812 */ /* 0x000fe400078e1e27 */
[----:B------:R-:W-:Y:S02]  /*0c60*/  LOP3.LUT R12, R13, 0x18, R64, 0x78, !PT ;  /* 0x000000180d0c7812 */ /* 0x000fe400078e7840 */
[----:B------:R-:W-:Y:S02]  /*0c70*/  LOP3.LUT R39, R39, R6, RZ, 0xfc, !PT ;  /* 0x0000000627277212 */ /* 0x000fe400078efcff */
[----:B------:R-:W-:Y:S01]  /*0c80*/  LOP3.LUT R51, R12, R9, RZ, 0xfc, !PT ;  /* 0x000000090c337212 */ /* 0x000fe200078efcff */
[----:B---3--:R-:W-:Y:S01]  /*0c90*/  HMMA.16816.F32.BF16 R28, R16, R30, R20 ;  /* 0x0000001e101c723c */ /* 0x008fe20000041814 */
[----:B------:R-:W-:Y:S02]  /*0ca0*/  IMAD.IADD R52, R9, 0x1, R12 ;  /* 0x0000000109347824 */ /* 0x000fe400078e020c */
[----:B------:R-:W-:-:S02]  /*0cb0*/  IMAD.SHL.U32 R49, R39, 0x2, RZ ;  /* 0x0000000227317824 */ /* 0x000fc400078e00ff */
[----:B------:R-:W-:Y:S02]  /*0cc0*/  IMAD.SHL.U32 R51, R51, 0x2, RZ ;  /* 0x0000000233337824 */ /* 0x000fe400078e00ff */
[----:B------:R-:W-:Y:S01]  /*0cd0*/  IMAD.SHL.U32 R52, R52, 0x2, RZ ;  /* 0x0000000234347824 */ /* 0x000fe200078e00ff */
[----:B------:R-:W-:Y:S01]  /*0ce0*/  LDSM.16.M88.4 R20, [R49] ;  /* 0x000000003114783b */ /* 0x000fe20000000200 */
[----:B------:R-:W-:Y:S01]  /*0cf0*/  HMMA.16816.F32.BF16 R32, R16, R14, R32 ;  /* 0x0000000e1020723c */ /* 0x000fe20000041820 */
[----:B------:R-:W-:Y:S02]  /*0d00*/  IMAD.WIDE R8, R8, 0x2, RZ ;  /* 0x0000000208087825 */ /* 0x000fe400078e02ff */
[----:B------:R-:W1:Y:S04]  /*0d10*/  LDSM.16.M88.4 R24, [R51+0x2000] ;  /* 0x002000003318783b */ /* 0x000e680000000200 */
[----:B------:R-:W-:-:S04]  /*0d20*/  LOP3.LUT R14, R42, 0x50, RZ, 0xfc, !PT ;  /* 0x000000502a0e7812 */ /* 0x000fc800078efcff */
[----:B------:R-:W-:-:S04]  /*0d30*/  LOP3.LUT R14, R14, 0x10, R63, 0x78, !PT ;  /* 0x000000100e0e7812 */ /* 0x000fc800078e783f */
[----:B------:R-:W-:Y:S02]  /*0d40*/  LOP3.LUT R17, R14, 0x20, R63, 0xf8, !PT ;  /* 0x000000200e117812 */ /* 0x000fe400078ef83f */
[----:B------:R-:W2:Y:S02]  /*0d50*/  LDSM.16.M88.4 R12, [R52+0x3000] ;  /* 0x00300000340c783b */ /* 0x000ea40000000200 */
[----:B------:R-:W-:-:S05]  /*0d60*/  LOP3.LUT R17, R6, R17, R38, 0xf6, !PT ;  /* 0x0000001106117212 */ /* 0x000fca00078ef626 */
[----:B------:R-:W-:-:S05]  /*0d70*/  IMAD.SHL.U32 R55, R17, 0x2, RZ ;  /* 0x0000000211377824 */ /* 0x000fca00078e00ff */
[----:B------:R-:W3:Y:S01]  /*0d80*/  LDSM.16.M88.4 R16, [R55] ;  /* 0x000000003710783b */ /* 0x000ee20000000200 */
[----:B-1----:R-:W-:Y:S07]  /*0d90*/  HMMA.16816.F32.BF16 R28, R20, R24, R28 ;  /* 0x00000018141c723c */ /* 0x002fee000004181c */
[----:B------:R-:W-:-:S04]  /*0da0*/  LOP3.LUT R25, R10, 0x60, R37, 0x1e, !PT ;  /* 0x000000600a197812 */ /* 0x000fc800078e1e25 */
[----:B------:R-:W-:Y:S01]  /*0db0*/  LOP3.LUT R25, R25, R6, RZ, 0xfc, !PT ;  /* 0x0000000619197212 */ /* 0x000fe200078efcff */
[----:B--2---:R-:W-:Y:S01]  /*0dc0*/  HMMA.16816.F32.BF16 R36, R20, R12, R32 ;  /* 0x0000000c1424723c */ /* 0x004fe20000041820 */
[----:B------:R-:W-:Y:S03]  /*0dd0*/  LDSM.16.M88.4 R20, [R60+0x2000] ;  /* 0x002000003c14783b */ /* 0x000fe60000000200 */
[----:B------:R-:W-:-:S05]  /*0de0*/  IMAD.SHL.U32 R59, R25, 0x2, RZ ;  /* 0x00000002193b7824 */ /* 0x000fca00078e00ff */
[----:B------:R-:W1:Y:S01]  /*0df0*/  LDSM.16.M88.4 R32, [R59] ;  /* 0x000000003b20783b */ /* 0x000e620000000200 */
[C---:B------:R-:W-:Y:S01]  /*0e00*/  LOP3.LUT R12, R64.reuse, 0xf, RZ, 0xc0, !PT ;  /* 0x0000000f400c7812 */ /* 0x040fe200078ec0ff */
[----:B------:R-:W-:Y:S01]  /*0e10*/  IMAD.SHL.U32 R64, R64, 0x2, RZ ;  /* 0x0000000240407824 */ /* 0x000fe200078e00ff */
[----:B---3--:R-:W-:Y:S01]  /*0e20*/  HMMA.16816.F32.BF16 R28, R16, R26, R28 ;  /* 0x0000001a101c723c */ /* 0x008fe2000004181c */
[----:B------:R-:W2:Y:S02]  /*0e30*/  LDSM.16.M88.4 R24, [R54+0x3000] ;  /* 0x003000003618783b */ /* 0x000ea40000000200 */
[----:B------:R-:W-:Y:S01]  /*0e40*/  IMAD.WIDE.U32 R12, R12, 0x10, RZ ;  /* 0x000000100c0c7825 */ /* 0x000fe200078e00ff */
[----:B------:R-:W-:-:S04]  /*0e50*/  LOP3.LUT R64, R64, 0x6, RZ, 0xc0, !PT ;  /* 0x0000000640407812 */ /* 0x000fc800078ec0ff */
[----:B------:R-:W-:-:S04]  /*0e60*/  LOP3.LUT R10, R12, R8, RZ, 0xfc, !PT ;  /* 0x000000080c0a7212 */ /* 0x000fc800078efcff */
[----:B------:R-:W-:Y:S07]  /*0e70*/  HMMA.16816.F32.BF16 R36, R16, R14, R36 ;  /* 0x0000000e1024723c */ /* 0x000fee0000041824 */
[----:B------:R-:W-:Y:S01]  /*0e80*/  IMAD.WIDE R14, R7, 0x2, RZ ;  /* 0x00000002070e7825 */ /* 0x000fe200078e02ff */
[----:B------:R-:W-:-:S03]  /*0e90*/  LOP3.LUT R18, R41, R6, RZ, 0xfc, !PT ;  /* 0x0000000629127212 */ /* 0x000fc600078efcff */
[----:B------:R-:W-:Y:S01]  /*0ea0*/  IMAD.WIDE R6, R2, 0x2, RZ ;  /* 0x0000000202067825 */ /* 0x000fe200078e02ff */
[----:B------:R-:W-:Y:S02]  /*0eb0*/  LOP3.LUT R2, R13, R9, RZ, 0xfc, !PT ;  /* 0x000000090d027212 */ /* 0x000fe400078efcff */
[C---:B------:R-:W-:Y:S01]  /*0ec0*/  LOP3.LUT R16, R12.reuse, R14, RZ, 0xfc, !PT ;  /* 0x0000000e0c107212 */ /* 0x040fe200078efcff */
[----:B------:R-:W-:Y:S01]  /*0ed0*/  IMAD.WIDE R8, R5, 0x2, RZ ;  /* 0x0000000205087825 */ /* 0x000fe200078e02ff */
[----:B------:R-:W-:Y:S02]  /*0ee0*/  LOP3.LUT R6, R12, R6, RZ, 0xfc, !PT ;  /* 0x000000060c067212 */ /* 0x000fe400078efcff */
[----:B------:R-:W-:Y:S01]  /*0ef0*/  LOP3.LUT R7, R13, R7, RZ, 0xfc, !PT ;  /* 0x000000070d077212 */ /* 0x000fe200078efcff */
[----:B------:R-:W-:Y:S01]  /*0f00*/  IMAD.WIDE R4, R4, 0x2, RZ ;  /* 0x0000000204047825 */ /* 0x000fe200078e02ff */
[----:B------:R-:W-:Y:S02]  /*0f10*/  IADD3 R6, P2, R6, c[0x0][0x168], RZ ;  /* 0x00005a0006067a10 */ /* 0x000fe40007f5e0ff */
[----:B------:R-:W-:Y:S01]  /*0f20*/  LOP3.LUT R17, R12, R8, RZ, 0xfc, !PT ;  /* 0x000000080c117212 */ /* 0x000fe200078efcff */
[----:B-1----:R-:W-:Y:S01]  /*0f30*/  HMMA.16816.F32.BF16 R28, R32, R20, R28 ;  /* 0x00000014201c723c */ /* 0x002fe2000004181c */
[----:B------:R-:W-:Y:S01]  /*0f40*/  IMAD.SHL.U32 R18, R18, 0x2, RZ ;  /* 0x0000000212127824 */ /* 0x000fe200078e00ff */
[----:B------:R-:W-:Y:S01]  /*0f50*/  IADD3.X R7, R7, c[0x0][0x16c], RZ, P2, !PT ;  /* 0x00005b0007077a10 */ /* 0x000fe200017fe4ff */
[----:B------:R-:W-:Y:S01]  /*0f60*/  IMAD.WIDE R40, R40, 0x2, RZ ;  /* 0x0000000228287825 */ /* 0x000fe200078e02ff */
[----:B------:R-:W-:-:S02]  /*0f70*/  LOP3.LUT R19, R13, R9, RZ, 0xfc, !PT ;  /* 0x000000090d137212 */ /* 0x000fc400078efcff */
[----:B------:R-:W-:Y:S01]  /*0f80*/  LOP3.LUT R14, R13, R15, RZ, 0xfc, !PT ;  /* 0x0000000f0d0e7212 */ /* 0x000fe200078efcff */
[----:B------:R-:W-:Y:S01]  /*0f90*/  IMAD.WIDE R20, R11, 0x2, RZ ;  /* 0x000000020b147825 */ /* 0x000fe200078e02ff */
[----:B--2---:R-:W-:Y:S03]  /*0fa0*/  HMMA.16816.F32.BF16 R32, R32, R24, R36 ;  /* 0x000000182020723c */ /* 0x004fe60000041824 */
[----:B------:R-:W-:Y:S01]  /*0fb0*/  IMAD.WIDE R8, R3, 0x2, RZ ;  /* 0x0000000203087825 */ /* 0x000fe200078e02ff */
[----:B------:R-:W-:-:S03]  /*0fc0*/  LOP3.LUT R3, R13, R5, RZ, 0xfc, !PT ;  /* 0x000000050d037212 */ /* 0x000fc600078efcff */
[C---:B------:R-:W-:Y:S02]  /*0fd0*/  LOP3.LUT R36, R12.reuse, R20, RZ, 0xfc, !PT ;  /* 0x000000140c247212 */ /* 0x040fe400078efcff */
[----:B------:R-:W-:Y:S02]  /*0fe0*/  LOP3.LUT R24, R12, R4, RZ, 0xfc, !PT ;  /* 0x000000040c187212 */ /* 0x000fe400078efcff */
[----:B------:R-:W-:Y:S02]  /*0ff0*/  IADD3 R4, P0, R16, c[0x0][0x168], RZ ;  /* 0x00005a0010047a10 */ /* 0x000fe40007f1e0ff */
[----:B------:R-:W-:Y:S02]  /*1000*/  IADD3 R16, P2, R36, c[0x0][0x160], RZ ;  /* 0x0000580024107a10 */ /* 0x000fe40007f5e0ff */
[----:B------:R-:W1:Y:S01]  /*1010*/  LDSM.16.M88.4 R36, [R18] ;  /* 0x000000001224783b */ /* 0x000e620000000200 */
[----:B------:R-:W-:-:S03]  /*1020*/  LOP3.LUT R25, R12, R8, RZ, 0xfc, !PT ;  /* 0x000000080c197212 */ /* 0x000fc600078efcff */
[----:B------:R-:W-:Y:S01]  /*1030*/  BAR.SYNC.DEFER_BLOCKING 0x0 ;  /* 0x0000000000007b1d */ /* 0x000fe20000010000 */
[----:B------:R-:W-:Y:S02]  /*1040*/  IADD3 R8, P1, R10, c[0x0][0x168], RZ ;  /* 0x00005a000a087a10 */ /* 0x000fe40007f3e0ff */
[----:B------:R-:W-:Y:S02]  /*1050*/  LOP3.LUT R20, R13, R21, RZ, 0xfc, !PT ;  /* 0x000000150d147212 */ /* 0x000fe400078efcff */
[----:B------:R-:W-:Y:S02]  /*1060*/  IADD3 R10, P3, R17, c[0x0][0x168], RZ ;  /* 0x00005a00110a7a10 */ /* 0x000fe40007f7e0ff */
[----:B------:R-:W-:Y:S02]  /*1070*/  LOP3.LUT R21, R12, R40, RZ, 0xfc, !PT ;  /* 0x000000280c157212 */ /* 0x000fe400078efcff */
[----:B------:R-:W-:Y:S02]  /*1080*/  LOP3.LUT R15, R13, R9, RZ, 0xfc, !PT ;  /* 0x000000090d0f7212 */ /* 0x000fe400078efcff */
[----:B------:R-:W-:-:S02]  /*1090*/  IADD3.X R5, R14, c[0x0][0x16c], RZ, P0, !PT ;  /* 0x00005b000e057a10 */ /* 0x000fc400007fe4ff */
[----:B------:R-:W-:Y:S02]  /*10a0*/  IADD3.X R9, R2, c[0x0][0x16c], RZ, P1, !PT ;  /* 0x00005b0002097a10 */ /* 0x000fe40000ffe4ff */
[----:B------:R-:W-:Y:S02]  /*10b0*/  IADD3.X R11, R19, c[0x0][0x16c], RZ, P3, !PT ;  /* 0x00005b00130b7a10 */ /* 0x000fe40001ffe4ff */
[----:B------:R-:W-:Y:S01]  /*10c0*/  IADD3 R12, P0, R24, c[0x0][0x160], RZ ;  /* 0x00005800180c7a10 */ /* 0x000fe20007f1e0ff */
[----:B------:R-:W2:Y:S01]  /*10d0*/  S2R R19, SR_TID.X ;  /* 0x0000000000137919 */ /* 0x000ea20000002100 */
[----:B------:R-:W-:Y:S02]  /*10e0*/  LOP3.LUT R40, R13, R41, RZ, 0xfc, !PT ;  /* 0x000000290d287212 */ /* 0x000fe400078efcff */
[----:B------:R-:W-:Y:S02]  /*10f0*/  IADD3 R2, P3, R21, c[0x0][0x160], RZ ;  /* 0x0000580015027a10 */ /* 0x000fe40007f7e0ff */
[----:B------:R-:W-:-:S02]  /*1100*/  IADD3 R14, P1, R25, c[0x0][0x160], RZ ;  /* 0x00005800190e7a10 */ /* 0x000fc40007f3e0ff */
[----:B------:R-:W-:Y:S02]  /*1110*/  IADD3.X R13, R3, c[0x0][0x164], RZ, P0, !PT ;  /* 0x00005900030d7a10 */ /* 0x000fe400007fe4ff */
[----:B------:R-:W-:Y:S02]  /*1120*/  IADD3.X R3, R40, c[0x0][0x164], RZ, P3, !PT ;  /* 0x0000590028037a10 */ /* 0x000fe40001ffe4ff */
[----:B------:R-:W-:Y:S02]  /*1130*/  IADD3.X R17, R20, c[0x0][0x164], RZ, P2, !PT ;  /* 0x0000590014117a10 */ /* 0x000fe400017fe4ff */
[----:B------:R-:W-:Y:S01]  /*1140*/  IADD3.X R15, R15, c[0x0][0x164], RZ, P1, !PT ;  /* 0x000059000f0f7a10 */ /* 0x000fe20000ffe4ff */
[----:B------:R-:W-:Y:S01]  /*1150*/  @!PT LDS RZ, [RZ] ;  /* 0x00000000fffff984 */ /* 0x000fe20000000800 */
[----:B------:R-:W-:Y:S01]  /*1160*/  @!PT LDS RZ, [RZ] ;  /* 0x00000000fffff984 */ /* 0x000fe20000000800 */
[----:B------:R-:W-:Y:S01]  /*1170*/  @!PT LDS RZ, [RZ] ;  /* 0x00000000fffff984 */ /* 0x000fe20000000800 */
[----:B------:R3:W-:Y:S01]  /*1180*/  LDGSTS.E.BYPASS.128 [R0], [R2.64+0x100] ;  /* 0x0000010002007fae */ /* 0x0007e2000b901c44 */
[----:B------:R-:W-:-:S03]  /*1190*/  ISETP.GE.AND P0, PT, R61, 0xc00, PT ;  /* 0x00000c003d00780c */ /* 0x000fc60003f06270 */
[----:B------:R4:W-:Y:S01]  /*11a0*/  LDGSTS.E.BYPASS.128 [R0+0x800], [R16.64+0x100] ;  /* 0x0080010010007fae */ /* 0x0009e2000b901c44 */
[----:B-1----:R-:W-:Y:S03]  /*11b0*/  HMMA.16816.F32.BF16 R28, R36, R22, R28 ;  /* 0x00000016241c723c */ /* 0x002fe6000004181c */
[----:B------:R1:W-:Y:S01]  /*11c0*/  LDGSTS.E.BYPASS.128 [R0+0x1000], [R14.64+0x100] ;  /* 0x010001000e007fae */ /* 0x0003e2000b901c44 */
[----:B--2---:R-:W-:-:S03]  /*11d0*/  LOP3.LUT R19, R19, 0x10, RZ, 0xc0, !PT ;  /* 0x0000001013137812 */ /* 0x004fc600078ec0ff */
[----:B------:R2:W-:Y:S01]  /*11e0*/  LDGSTS.E.BYPASS.128 [R0+0x1800], [R12.64+0x100] ;  /* 0x018001000c007fae */ /* 0x0005e2000b901c44 */
[----:B------:R-:W-:Y:S01]  /*11f0*/  HMMA.16816.F32.BF16 R32, R36, R26, R32 ;  /* 0x0000001a2420723c */ /* 0x000fe20000041820 */
[----:B------:R-:W-:Y:S02]  /*1200*/  IMAD R64, R19, 0x8, R64 ;  /* 0x0000000813407824 */ /* 0x000fe400078e0240 */
[----:B------:R-:W0:Y:S04]  /*1210*/  LDGDEPBAR ;  /* 0x00000000000079af */ /* 0x000e280000000000 */
[----:B------:R4:W-:Y:S04]  /*1220*/  LDGSTS.E.BYPASS.128 [R0+0x2000], [R10.64+0x100] ;  /* 0x020001000a007fae */ /* 0x0009e8000b901c44 */
[----:B------:R1:W-:Y:S04]  /*1230*/  LDGSTS.E.BYPASS.128 [R0+0x2800], [R6.64+0x100] ;  /* 0x0280010006007fae */ /* 0x0003e8000b901c44 */
[----:B------:R1:W-:Y:S04]  /*1240*/  LDGSTS.E.BYPASS.128 [R0+0x3000], [R8.64+0x100] ;  /* 0x0300010008007fae */ /* 0x0003e8000b901c44 */
[----:B------:R4:W-:Y:S04]  /*1250*/  LDGSTS.E.BYPASS.128 [R0+0x3800], [R4.64+0x100] ;  /* 0x0380010004007fae */ /* 0x0009e8000b901c44 */
[----:B------:R-:W0:Y:S01]  /*1260*/  LDGDEPBAR ;  /* 0x00000000000079af */ /* 0x000e220000000000 */
[----:B------:R-:W-:-:S04]  /*1270*/  DEPBAR.LE SB0, 0x0 ;  /* 0x000080000000791a */ /* 0x000fc80000000000 */
[----:B------:R-:W-:Y:S06]  /*1280*/  BAR.SYNC.DEFER_BLOCKING 0x0 ;  /* 0x0000000000007b1d */ /* 0x000fec0000010000 */
[----:B------:R-:W-:Y:S04]  /*1290*/  LDSM.16.M88.4 R36, [R44] ;  /* 0x000000002c24783b */ /* 0x000fe80000000200 */
[----:B------:R-:W1:Y:S04]  /*12a0*/  LDSM.16.M88.4 R20, [R45+0x2000] ;  /* 0x002000002d14783b */ /* 0x000e680000000200 */
[----:B------:R-:W2:Y:S01]  /*12b0*/  LDSM.16.M88.4 R24, [R48+0x3000] ;  /* 0x003000003018783b */ /* 0x000ea20000000200 */
[C---:B-1----:R-:W-:Y:S08]  /*12c0*/  HMMA.16816.F32.BF16 R28, R36.reuse, R20, R28 ;  /* 0x00000014241c723c */ /* 0x042ff0000004181c */
[----:B--2---:R-:W-:Y:S01]  /*12d0*/  HMMA.16816.F32.BF16 R32, R36, R24, R32 ;  /* 0x000000182420723c */ /* 0x004fe20000041820 */
[----:B------:R-:W1:-:S15]  /*12e0*/  LDSM.16.M88.4 R36, [R50] ;  /* 0x000000003224783b */ /* 0x000e5e0000000200 */
[C---:B-1----:R-:W-:Y:S01]  /*12f0*/  HMMA.16816.F32.BF16 R28, R36.reuse, R22, R28 ;  /* 0x00000016241c723c */ /* 0x042fe2000004181c */
[----:B------:R-:W-:Y:S07]  /*1300*/  LDSM.16.M88.4 R20, [R56+0x2000] ;  /* 0x002000003814783b */ /* 0x000fee0000000200 */
[----:B------:R-:W-:Y:S01]  /*1310*/  HMMA.16816.F32.BF16 R32, R36, R26, R32 ;  /* 0x0000001a2420723c */ /* 0x000fe20000041820 */
[----:B------:R-:W1:Y:S04]  /*1320*/  LDSM.16.M88.4 R36, [R53] ;  /* 0x000000003524783b */ /* 0x000e680000000200 */
[----:B------:R-:W2:Y:S11]  /*1330*/  LDSM.16.M88.4 R24, [R58+0x3000] ;  /* 0x003000003a18783b */ /* 0x000eb60000000200 */
        /* <DEDUP_REMOVED lines=18> */
[----:B------:R-:W1:Y:S04]  /*1460*/  LDSM.16.M88.4 R36, [R18] ;  /* 0x000000001224783b */ /* 0x000e680000000200 */
[----:B------:R-:W-:Y:S06]  /*1470*/  BAR.SYNC.DEFER_BLOCKING 0x0 ;  /* 0x0000000000007b1d */ /* 0x000fec0000010000 */
[----:B------:R-:W-:Y:S01]  /*1480*/  @!PT LDS RZ, [RZ] ;  /* 0x00000000fffff984 */ /* 0x000fe20000000800 */
[----:B------:R-:W-:Y:S01]  /*1490*/  @!PT LDS RZ, [RZ] ;  /* 0x00000000fffff984 */ /* 0x000fe20000000800 */
[----:B------:R-:W-:Y:S01]  /*14a0*/  @!PT LDS RZ, [RZ] ;  /* 0x00000000fffff984 */ /* 0x000fe20000000800 */
[----:B------:R3:W-:Y:S04]  /*14b0*/  LDGSTS.E.BYPASS.128 [R0], [R2.64+0x200] ;  /* 0x0000020002007fae */ /* 0x0007e8000b901c44 */
[----:B------:R4:W-:Y:S04]  /*14c0*/  LDGSTS.E.BYPASS.128 [R0+0x800], [R16.64+0x200] ;  /* 0x0080020010007fae */ /* 0x0009e8000b901c44 */
[----:B------:R2:W-:Y:S04]  /*14d0*/  LDGSTS.E.BYPASS.128 [R0+0x1000], [R14.64+0x200] ;  /* 0x010002000e007fae */ /* 0x0005e8000b901c44 */
[----:B------:R2:W-:Y:S01]  /*14e0*/  LDGSTS.E.BYPASS.128 [R0+0x1800], [R12.64+0x200] ;  /* 0x018002000c007fae */ /* 0x0005e2000b901c44 */
[C---:B-1----:R-:W-:Y:S03]  /*14f0*/  HMMA.16816.F32.BF16 R28, R36.reuse, R22, R28 ;  /* 0x00000016241c723c */ /* 0x042fe6000004181c */
[----:B------:R-:W0:Y:S04]  /*1500*/  LDGDEPBAR ;  /* 0x00000000000079af */ /* 0x000e280000000000 */
[----:B------:R4:W-:Y:S01]  /*1510*/  LDGSTS.E.BYPASS.128 [R0+0x2000], [R10.64+0x200] ;  /* 0x020002000a007fae */ /* 0x0009e2000b901c44 */
[----:B------:R-:W-:Y:S03]  /*1520*/  HMMA.16816.F32.BF16 R32, R36, R26, R32 ;  /* 0x0000001a2420723c */ /* 0x000fe60000041820 */
        /* <DEDUP_REMOVED lines=104> */
[----:B------:R-:W2:Y:S04]  /*1bb0*/  LDSM.16.M88.4 R24, [R48+0x3000] ;  /* 0x003000003018783b */ /* 0x000ea80000000200 */
[----:B------:R-:W-:Y:S01]  /*1bc0*/  LDSM.16.M88.4 R40, [R59] ;  /* 0x000000003b28783b */ /* 0x000fe20000000200 */
        /* <DEDUP_REMOVED lines=19> */
[----:B------:R-:W-:-:S08]  /*1d00*/  NOP ;  /* 0x0000000000007918 */ /* 0x000fd00000000000 */
[C---:B-1----:R-:W-:Y:S01]  /*1d10*/  HMMA.16816.F32.BF16 R32, R36.reuse, R26, R32 ;  /* 0x0000001a2420723c */ /* 0x042fe20000041820 */
[----:B------:R-:W1:Y:S07]  /*1d20*/  LDSM.16.M88.4 R24, [R60+0x2000] ;  /* 0x002000003c18783b */ /* 0x000e6e0000000200 */
[----:B------:R-:W-:Y:S01]  /*1d30*/  HMMA.16816.F32.BF16 R28, R36, R22, R28 ;  /* 0x00000016241c723c */ /* 0x000fe2000004181c */
[----:B------:R-:W2:-:S15]  /*1d40*/  LDSM.16.M88.4 R36, [R54+0x3000] ;  /* 0x003000003624783b */ /* 0x000e9e0000000200 */
[----:B------:R-:W-:-:S08]  /*1d50*/  NOP ;  /* 0x0000000000007918 */ /* 0x000fd00000000000 */
        /* <DEDUP_REMOVED lines=24> */
[----:B------:R-:W2:Y:S04]  /*1ee0*/  LDSM.16.M88.4 R32, [R50] ;  /* 0x000000003220783b */ /* 0x000ea80000000200 */
[----:B------:R-:W-:Y:S01]  /*1ef0*/  LDSM.16.M88.4 R40, [R56+0x2000] ;  /* 0x002000003828783b */ /* 0x000fe20000000200 */
[C---:B-1----:R-:W-:Y:S08]  /*1f00*/  HMMA.16816.F32.BF16 R24, R20.reuse, R44, R24 ;  /* 0x0000002c1418723c */ /* 0x042ff00000041818 */
[----:B--2---:R-:W-:Y:S01]  /*1f10*/  HMMA.16816.F32.BF16 R20, R20, R28, R36 ;  /* 0x0000001c1414723c */ /* 0x004fe20000041824 */
[----:B------:R1:W2:Y:S04]  /*1f20*/  LDSM.16.M88.4 R36, [R53] ;  /* 0x000000003524783b */ /* 0x0002a80000000200 */
[----:B-1----:R-:W1:Y:S11]  /*1f30*/  S2R R53, SR_TID.X ;  /* 0x0000000000357919 */ /* 0x002e760000002100 */
[C---:B------:R-:W-:Y:S01]  /*1f40*/  HMMA.16816.F32.BF16 R44, R32.reuse, R46, R24 ;  /* 0x0000002e202c723c */ /* 0x040fe20000041818 */
[----:B------:R-:W3:Y:S07]  /*1f50*/  LDSM.16.M88.4 R24, [R58+0x3000] ;  /* 0x003000003a18783b */ /* 0x000eee0000000200 */
[----:B------:R-:W-:Y:S01]  /*1f60*/  HMMA.16816.F32.BF16 R20, R32, R30, R20 ;  /* 0x0000001e2014723c */ /* 0x000fe20000041814 */
[----:B------:R-:W4:Y:S04]  /*1f70*/  LDSM.16.M88.4 R28, [R57] ;  /* 0x00000000391c783b */ /* 0x000f280000000200 */
[----:B------:R-:W-:Y:S04]  /*1f80*/  LDSM.16.M88.4 R32, [R49] ;  /* 0x000000003120783b */ /* 0x000fe80000000200 */
[----:B------:R-:W4:Y:S01]  /*1f90*/  LDSM.16.M88.4 R48, [R51+0x2000] ;  /* 0x002000003330783b */ /* 0x000f220000000200 */
[----:B-1----:R-:W-:-:S06]  /*1fa0*/  SHF.R.U32.HI R53, RZ, 0x2, R53 ;  /* 0x00000002ff357819 */ /* 0x002fcc0000011635 */
[C---:B--2---:R-:W-:Y:S08]  /*1fb0*/  HMMA.16816.F32.BF16 R44, R36.reuse, R40, R44 ;  /* 0x00000028242c723c */ /* 0x044ff0000004182c */
[----:B---3--:R-:W-:Y:S01]  /*1fc0*/  HMMA.16816.F32.BF16 R36, R36, R24, R20 ;  /* 0x000000182424723c */ /* 0x008fe20000041814 */
[----:B------:R-:W1:-:S15]  /*1fd0*/  LDSM.16.M88.4 R20, [R52+0x3000] ;  /* 0x003000003414783b */ /* 0x000e5e0000000200 */
[C---:B----4-:R-:W-:Y:S01]  /*1fe0*/  HMMA.16816.F32.BF16 R44, R28.reuse, R42, R44 ;  /* 0x0000002a1c2c723c */ /* 0x050fe2000004182c */
[----:B------:R-:W-:Y:S07]  /*1ff0*/  LDSM.16.M88.4 R40, [R60+0x2000] ;  /* 0x002000003c28783b */ /* 0x000fee0000000200 */
[----:B------:R-:W-:Y:S01]  /*2000*/  HMMA.16816.F32.BF16 R36, R28, R26, R36 ;  /* 0x0000001a1c24723c */ /* 0x000fe20000041824 */
[----:B------:R-:W2:-:S15]  /*2010*/  LDSM.16.M88.4 R24, [R55] ;  /* 0x000000003718783b */ /* 0x000e9e0000000200 */
[C---:B------:R-:W-:Y:S01]  /*2020*/  HMMA.16816.F32.BF16 R28, R32.reuse, R48, R44 ;  /* 0x00000030201c723c */ /* 0x040fe2000004182c */
[----:B------:R-:W-:Y:S07]  /*2030*/  LDSM.16.M88.4 R44, [R54+0x3000] ;  /* 0x00300000362c783b */ /* 0x000fee0000000200 */
[----:B-1----:R-:W-:Y:S01]  /*2040*/  HMMA.16816.F32.BF16 R32, R32, R20, R36 ;  /* 0x000000142020723c */ /* 0x002fe20000041824 */
[----:B------:R-:W1:-:S15]  /*2050*/  LDSM.16.M88.4 R36, [R59] ;  /* 0x000000003b24783b */ /* 0x000e5e0000000200 */
[C---:B--2---:R-:W-:Y:S08]  /*2060*/  HMMA.16816.F32.BF16 R28, R24.reuse, R50, R28 ;  /* 0x00000032181c723c */ /* 0x044ff0000004181c */
[----:B------:R-:W-:Y:S01]  /*2070*/  HMMA.16816.F32.BF16 R32, R24, R22, R32 ;  /* 0x000000161820723c */ /* 0x000fe20000041820 */
[----:B------:R2:W3:Y:S04]  /*2080*/  LDSM.16.M88.4 R20, [R18] ;  /* 0x000000001214783b */ /* 0x0004e80000000200 */
[----:B------:R-:W-:Y:S02]  /*2090*/  BAR.SYNC.DEFER_BLOCKING 0x0 ;  /* 0x0000000000007b1d */ /* 0x000fe40000010000 */
[----:B------:R-:W-:-:S05]  /*20a0*/  IMAD.SHL.U32 R26, R69, 0x8, RZ ;  /* 0x00000008451a7824 */ /* 0x000fca00078e00ff */
[----:B------:R-:W-:-:S04]  /*20b0*/  LOP3.LUT R24, R26, 0x180, R63, 0xf8, !PT ;  /* 0x000001801a187812 */ /* 0x000fc800078ef83f */
[C---:B-1----:R-:W-:Y:S01]  /*20c0*/  HMMA.16816.F32.BF16 R28, R36.reuse, R40, R28 ;  /* 0x00000028241c723c */ /* 0x042fe2000004181c */
[----:B------:R-:W-:Y:S02]  /*20d0*/  LOP3.LUT R25, R24, 0x78, R63, 0xf8, !PT ;  /* 0x0000007818197812 */ /* 0x000fe400078ef83f */
[----:B------:R-:W-:Y:S02]  /*20e0*/  LOP3.LUT R24, R63, 0x40, RZ, 0xc0, !PT ;  /* 0x000000403f187812 */ /* 0x000fe400078ec0ff */
[----:B------:R-:W-:Y:S02]  /*20f0*/  SHF.R.U32.HI R19, RZ, 0x2, R25 ;  /* 0x00000002ff137819 */ /* 0x000fe40000011619 */
[----:B------:R-:W-:Y:S01]  /*2100*/  IADD3 R24, R65, R64, R24 ;  /* 0x0000004041187210 */ /* 0x000fe20007ffe018 */
[----:B------:R-:W-:Y:S01]  /*2110*/  HMMA.16816.F32.BF16 R32, R36, R44, R32 ;  /* 0x0000002c2420723c */ /* 0x000fe20000041820 */
[----:B--2---:R-:W-:Y:S02]  /*2120*/  LOP3.LUT R18, R19, 0xf8, RZ, 0xc0, !PT ;  /* 0x000000f813127812 */ /* 0x004fe400078ec0ff */
[----:B------:R-:W-:Y:S01]  /*2130*/  IADD3 R24, R26, R24, R67 ;  /* 0x000000181a187210 */ /* 0x000fe20007ffe043 */
[----:B------:R-:W-:Y:S01]  /*2140*/  @!PT LDS RZ, [RZ] ;  /* 0x00000000fffff984 */ /* 0x000fe20000000800 */
[----:B------:R-:W-:Y:S01]  /*2150*/  @!PT LDS RZ, [RZ] ;  /* 0x00000000fffff984 */ /* 0x000fe20000000800 */
[----:B------:R-:W-:Y:S01]  /*2160*/  @!PT LDS RZ, [RZ] ;  /* 0x00000000fffff984 */ /* 0x000fe20000000800 */
[----:B------:R1:W-:Y:S02]  /*2170*/  LDGSTS.E.BYPASS.128 [R0], [R2.64+0x600], !PT ;  /* 0x0000060002007fae */ /* 0x0003e4000f901c44 */
[----:B------:R-:W-:Y:S01]  /*2180*/  IMAD.IADD R25, R25, 0x1, R18 ;  /* 0x0000000119197824 */ /* 0x000fe200078e0212 */
[----:B------:R-:W-:Y:S01]  /*2190*/  LOP3.LUT R18, R24, 0x100, RZ, 0x3c, !PT ;  /* 0x0000010018127812 */ /* 0x000fe200078e3cff */
[----:B------:R2:W-:Y:S01]  /*21a0*/  LDGSTS.E.BYPASS.128 [R0+0x800], [R16.64+0x600], !PT ;  /* 0x0080060010007fae */ /* 0x0005e2000f901c44 */
[----:B------:R-:W-:-:S03]  /*21b0*/  LOP3.LUT R19, R66, 0xf, R53, 0xf8, !PT ;  /* 0x0000000f42137812 */ /* 0x000fc600078ef835 */
[----:B------:R4:W-:Y:S01]  /*21c0*/  LDGSTS.E.BYPASS.128 [R0+0x1000], [R14.64+0x600], !PT ;  /* 0x010006000e007fae */ /* 0x0009e2000f901c44 */
[----:B------:R-:W-:-:S03]  /*21d0*/  LOP3.LUT R62, R19, R62, RZ, 0xfc, !PT ;  /* 0x0000003e133e7212 */ /* 0x000fc600078efcff */
[----:B------:R2:W-:Y:S01]  /*21e0*/  LDGSTS.E.BYPASS.128 [R0+0x1800], [R12.64+0x600], !PT ;  /* 0x018006000c007fae */ /* 0x0005e2000f901c44 */
[C---:B---3--:R-:W-:Y:S01]  /*21f0*/  HMMA.16816.F32.BF16 R28, R20.reuse, R42, R28 ;  /* 0x0000002a141c723c */ /* 0x048fe2000004181c */
[----:B-1----:R-:W-:Y:S02]  /*2200*/  SHF.R.U32.HI R2, RZ, 0x2, R24 ;  /* 0x00000002ff027819 */ /* 0x002fe40000011618 */
[----:B------:R-:W0:Y:S01]  /*2210*/  LDGDEPBAR ;  /* 0x00000000000079af */ /* 0x000e220000000000 */
[----:B------:R-:W-:Y:S02]  /*2220*/  ISETP.LT.AND P0, PT, R62, 0x4d, !P0 ;  /* 0x0000004d3e00780c */ /* 0x000fe40004701270 */
[----:B------:R-:W-:Y:S01]  /*2230*/  LOP3.LUT R3, R2, 0x3ffffff8, RZ, 0xc0, !PT ;  /* 0x3ffffff802037812 */ /* 0x000fe200078ec0ff */
[----:B------:R1:W-:Y:S01]  /*2240*/  LDGSTS.E.BYPASS.128 [R0+0x2000], [R10.64+0x600], !PT ;  /* 0x020006000a007fae */ /* 0x0003e2000f901c44 */
[----:B------:R-:W-:Y:S01]  /*2250*/  HMMA.16816.F32.BF16 R32, R20, R46, R32 ;  /* 0x0000002e1420723c */ /* 0x000fe20000041820 */
[----:B----4-:R-:W-:-:S02]  /*2260*/  SHF.R.U32.HI R14, RZ, 0x2, R18 ;  /* 0x00000002ff0e7819 */ /* 0x010fc40000011612 */
[----:B------:R3:W-:Y:S01]  /*2270*/  LDGSTS.E.BYPASS.128 [R0+0x2800], [R6.64+0x600], !PT ;  /* 0x0280060006007fae */ /* 0x0007e2000f901c44 */
[----:B------:R-:W-:-:S03]  /*2280*/  LOP3.LUT R2, R24, 0x10, RZ, 0x3c, !PT ;  /* 0x0000001018027812 */ /* 0x000fc600078e3cff */
[----:B------:R4:W-:Y:S01]  /*2290*/  LDGSTS.E.BYPASS.128 [R0+0x3000], [R8.64+0x600], !PT ;  /* 0x0300060008007fae */ /* 0x0009e2000f901c44 */
[C---:B------:R-:W-:Y:S01]  /*22a0*/  LOP3.LUT R20, R24.reuse, 0x110, RZ, 0x3c, !PT ;  /* 0x0000011018147812 */ /* 0x040fe200078e3cff */
[----:B------:R-:W-:Y:S02]  /*22b0*/  IMAD.IADD R24, R24, 0x1, R3 ;  /* 0x0000000118187824 */ /* 0x000fe400078e0203 */
[----:B------:R1:W-:Y:S01]  /*22c0*/  LDGSTS.E.BYPASS.128 [R0+0x3800], [R4.64+0x600], !PT ;  /* 0x0380060004007fae */ /* 0x0003e2000f901c44 */
[----:B--2---:R-:W-:Y:S01]  /*22d0*/  SHF.R.U32.HI R12, RZ, 0x2, R20 ;  /* 0x00000002ff0c7819 */ /* 0x004fe20000011614 */
[----:B------:R-:W-:Y:S02]  /*22e0*/  IMAD.IADD R2, R3, 0x1, R2 ;  /* 0x0000000103027824 */ /* 0x000fe400078e0202 */
[----:B------:R-:W0:Y:S01]  /*22f0*/  LDGDEPBAR ;  /* 0x00000000000079af */ /* 0x000e220000000000 */
[----:B---3--:R-:W-:Y:S01]  /*2300*/  LOP3.LUT R7, R14, 0x3ffffff8, RZ, 0xc0, !PT ;  /* 0x3ffffff80e077812 */ /* 0x008fe200078ec0ff */
[----:B------:R-:W-:Y:S01]  /*2310*/  IMAD.SHL.U32 R24, R24, 0x2, RZ ;  /* 0x0000000218187824 */ /* 0x000fe200078e00ff */
[----:B------:R-:W-:Y:S01]  /*2320*/  F2FP.BF16.PACK_AB R29, R29, R28 ;  /* 0x0000001c1d1d723e */ /* 0x000fe200000010ff */
[----:B------:R-:W-:Y:S01]  /*2330*/  IMAD.SHL.U32 R2, R2, 0x2, RZ ;  /* 0x0000000202027824 */ /* 0x000fe200078e00ff */
[----:B----4-:R-:W-:Y:S01]  /*2340*/  LOP3.LUT R9, R12, 0x3ffffff8, RZ, 0xc0, !PT ;  /* 0x3ffffff80c097812 */ /* 0x010fe200078ec0ff */
[----:B------:R-:W-:Y:S01]  /*2350*/  IMAD.IADD R7, R18, 0x1, R7 ;  /* 0x0000000112077824 */ /* 0x000fe200078e0207 */
[----:B------:R-:W-:-:S02]  /*2360*/  F2FP.BF16.PACK_AB R30, R31, R30 ;  /* 0x0000001e1f1e723e */ /* 0x000fc400000010ff */
[----:B------:R-:W-:Y:S01]  /*2370*/  F2FP.BF16.PACK_AB R33, R33, R32 ;  /* 0x000000202121723e */ /* 0x000fe200000010ff */
[----:B------:R-:W-:Y:S01]  /*2380*/  IMAD.IADD R9, R20, 0x1, R9 ;  /* 0x0000000114097824 */ /* 0x000fe200078e0209 */
[----:B------:R-:W-:Y:S01]  /*2390*/  F2FP.BF16.PACK_AB R34, R35, R34 ;  /* 0x000000222322723e */ /* 0x000fe200000010ff */
[----:B------:R-:W-:Y:S02]  /*23a0*/  IMAD.SHL.U32 R7, R7, 0x2, RZ ;  /* 0x0000000207077824 */ /* 0x000fe400078e00ff */
[----:B------:R-:W-:Y:S01]  /*23b0*/  IMAD.SHL.U32 R9, R9, 0x2, RZ ;  /* 0x0000000209097824 */ /* 0x000fe200078e00ff */
[----:B------:R-:W-:-:S04]  /*23c0*/  DEPBAR.LE SB0, 0x0 ;  /* 0x000080000000791a */ /* 0x000fc80000000000 */
[----:B------:R-:W-:Y:S06]  /*23d0*/  BAR.SYNC.DEFER_BLOCKING 0x0 ;  /* 0x0000000000007b1d */ /* 0x000fec0000010000 */
[----:B------:R1:W-:Y:S04]  /*23e0*/  STS [R24], R29 ;  /* 0x0000001d18007388 */ /* 0x0003e80000000800 */
[----:B------:R1:W-:Y:S04]  /*23f0*/  STS [R7], R30 ;  /* 0x0000001e07007388 */ /* 0x0003e80000000800 */
[----:B------:R1:W-:Y:S04]  /*2400*/  STS [R2], R33 ;  /* 0x0000002102007388 */ /* 0x0003e80000000800 */
[----:B------:R1:W-:Y:S04]  /*2410*/  STS [R9], R34 ;  /* 0x0000002209007388 */ /* 0x0003e80000000800 */
[----:B------:R-:W-:Y:S06]  /*2420*/  BAR.SYNC.DEFER_BLOCKING 0x0 ;  /* 0x0000000000007b1d */ /* 0x000fec0000010000 */
[----:B------:R-:W-:Y:S05]  /*2430*/  @!P0 EXIT ;  /* 0x000000000000894d */ /* 0x000fea0003800000 */
[----:B-1----:R-:W-:Y:S02]  /*2440*/  IMAD.SHL.U32 R25, R25, 0x2, RZ ;  /* 0x0000000219197824 */ /* 0x002fe400078e00ff */
[----:B------:R-:W-:-:S04]  /*2450*/  IMAD R69, R62, 0xc00, R61 ;  /* 0x00000c003e457824 */ /* 0x000fc800078e023d */
[----:B------:R-:W1:Y:S01]  /*2460*/  LDS.128 R24, [R25] ;  /* 0x0000000019187984 */ /* 0x000e620000000c00 */
[----:B------:R-:W-:-:S05]  /*2470*/  IMAD.WIDE R68, R69, R68, c[0x0][0x170] ;  /* 0x00005c0045447625 */ /* 0x000fca00078e0244 */
[----:B-1----:R-:W-:Y:S01]  /*2480*/  STG.E.128 [R68.64], R24 ;  /* 0x0000001844007986 */ /* 0x002fe2000c101d04 */
[----:B------:R-:W-:Y:S05]  /*2490*/  EXIT ;  /* 0x000000000000794d */ /* 0x000fea0003800000 */
.L_x_0:
[----:B------:R-:W-:-:S00]  /*24a0*/  BRA `(.L_x_0) ;  /* 0xfffffff000007947 */ /* 0x000fc0000383ffff */
[----:B------:R-:W-:-:S00]  /*24b0*/  NOP ;  /* 0x0000000000007918 */ /* 0x000fc00000000000 */
        /* <DEDUP_REMOVED lines=12> */
.L_x_1:


//--------------------- .nv.shared.triton_mm      --------------------------
	.section	.nv.shared.triton_mm,"aw",@nobits
	.sectionflags	@""
	.align	16
